//
// Generated by NVIDIA NVVM Compiler
//
// Compiler Build ID: CL-36424714
// Cuda compilation tools, release 13.0, V13.0.88
// Based on NVVM 20.0.0
//

.version 9.0
.target sm_100
.address_size 64

	// .globl	_Z18multiplicar_matrizPii
.const .align 4 .b8 dev_cte_a[64];
.const .align 4 .b8 dev_cte_b[64];

.visible .entry _Z18multiplicar_matrizPii(
	.param .u64 .ptr .align 1 _Z18multiplicar_matrizPii_param_0,
	.param .u32 _Z18multiplicar_matrizPii_param_1
)
{
	.reg .pred 	%p<10>;
	.reg .b32 	%r<88>;
	.reg .b64 	%rd<37>;

	ld.param.u64 	%rd10, [_Z18multiplicar_matrizPii_param_0];
	ld.param.u32 	%r27, [_Z18multiplicar_matrizPii_param_1];
	setp.lt.s32 	%p1, %r27, 1;
	@%p1 bra 	$L__BB0_13;
	mov.u32 	%r1, %tid.y;
	mov.u32 	%r2, %tid.x;
	cvta.to.global.u64 	%rd11, %rd10;
	shl.b32 	%r30, %r1, 2;
	add.s32 	%r31, %r30, %r2;
	mul.wide.u32 	%rd12, %r31, 4;
	add.s64 	%rd1, %rd11, %rd12;
	ld.global.u32 	%r87, [%rd1];
	and.b32  	%r4, %r27, 7;
	setp.lt.u32 	%p2, %r27, 8;
	mov.b32 	%r83, 0;
	@%p2 bra 	$L__BB0_4;
	and.b32  	%r83, %r27, 2147483640;
	neg.s32 	%r76, %r83;
	mul.wide.u32 	%rd13, %r2, 16;
	mov.u64 	%rd14, dev_cte_a;
	add.s64 	%rd15, %rd13, %rd14;
	add.s64 	%rd36, %rd15, 16;
	mul.wide.u32 	%rd16, %r1, 4;
	mov.u64 	%rd17, dev_cte_b;
	add.s64 	%rd18, %rd16, %rd17;
	add.s64 	%rd35, %rd18, 64;
$L__BB0_3:
	.pragma "nounroll";
	ld.const.u32 	%r32, [%rd36+-16];
	ld.const.u32 	%r33, [%rd35+-64];
	mad.lo.s32 	%r34, %r33, %r32, %r87;
	ld.const.u32 	%r35, [%rd36+-12];
	ld.const.u32 	%r36, [%rd35+-48];
	mad.lo.s32 	%r37, %r36, %r35, %r34;
	ld.const.u32 	%r38, [%rd36+-8];
	ld.const.u32 	%r39, [%rd35+-32];
	mad.lo.s32 	%r40, %r39, %r38, %r37;
	ld.const.u32 	%r41, [%rd36+-4];
	ld.const.u32 	%r42, [%rd35+-16];
	mad.lo.s32 	%r43, %r42, %r41, %r40;
	ld.const.u32 	%r44, [%rd36];
	ld.const.u32 	%r45, [%rd35];
	mad.lo.s32 	%r46, %r45, %r44, %r43;
	ld.const.u32 	%r47, [%rd36+4];
	ld.const.u32 	%r48, [%rd35+16];
	mad.lo.s32 	%r49, %r48, %r47, %r46;
	ld.const.u32 	%r50, [%rd36+8];
	ld.const.u32 	%r51, [%rd35+32];
	mad.lo.s32 	%r52, %r51, %r50, %r49;
	ld.const.u32 	%r53, [%rd36+12];
	ld.const.u32 	%r54, [%rd35+48];
	mad.lo.s32 	%r87, %r54, %r53, %r52;
	add.s32 	%r76, %r76, 8;
	add.s64 	%rd36, %rd36, 32;
	add.s64 	%rd35, %rd35, 128;
	setp.ne.s32 	%p3, %r76, 0;
	@%p3 bra 	$L__BB0_3;
$L__BB0_4:
	setp.eq.s32 	%p4, %r4, 0;
	@%p4 bra 	$L__BB0_12;
	mul.wide.u32 	%rd19, %r2, 16;
	mov.u64 	%rd20, dev_cte_a;
	add.s64 	%rd8, %rd20, %rd19;
	mul.wide.u32 	%rd21, %r1, 4;
	mov.u64 	%rd22, dev_cte_b;
	add.s64 	%rd9, %rd22, %rd21;
	and.b32  	%r14, %r27, 3;
	setp.lt.u32 	%p5, %r4, 4;
	@%p5 bra 	$L__BB0_7;
	mul.wide.u32 	%rd23, %r83, 4;
	add.s64 	%rd24, %rd8, %rd23;
	ld.const.u32 	%r56, [%rd24];
	mul.wide.u32 	%rd25, %r83, 16;
	add.s64 	%rd26, %rd9, %rd25;
	ld.const.u32 	%r57, [%rd26];
	mad.lo.s32 	%r58, %r57, %r56, %r87;
	ld.const.u32 	%r59, [%rd24+4];
	ld.const.u32 	%r60, [%rd26+16];
	mad.lo.s32 	%r61, %r60, %r59, %r58;
	ld.const.u32 	%r62, [%rd24+8];
	ld.const.u32 	%r63, [%rd26+32];
	mad.lo.s32 	%r64, %r63, %r62, %r61;
	ld.const.u32 	%r65, [%rd24+12];
	ld.const.u32 	%r66, [%rd26+48];
	mad.lo.s32 	%r87, %r66, %r65, %r64;
	add.s32 	%r83, %r83, 4;
$L__BB0_7:
	setp.eq.s32 	%p6, %r14, 0;
	@%p6 bra 	$L__BB0_12;
	setp.eq.s32 	%p7, %r14, 1;
	@%p7 bra 	$L__BB0_10;
	mul.wide.u32 	%rd27, %r83, 4;
	add.s64 	%rd28, %rd8, %rd27;
	ld.const.u32 	%r68, [%rd28];
	mul.wide.u32 	%rd29, %r83, 16;
	add.s64 	%rd30, %rd9, %rd29;
	ld.const.u32 	%r69, [%rd30];
	mad.lo.s32 	%r70, %r69, %r68, %r87;
	ld.const.u32 	%r71, [%rd28+4];
	ld.const.u32 	%r72, [%rd30+16];
	mad.lo.s32 	%r87, %r72, %r71, %r70;
	add.s32 	%r83, %r83, 2;
$L__BB0_10:
	and.b32  	%r73, %r27, 1;
	setp.eq.b32 	%p8, %r73, 1;
	not.pred 	%p9, %p8;
	@%p9 bra 	$L__BB0_12;
	mul.wide.u32 	%rd31, %r83, 4;
	add.s64 	%rd32, %rd8, %rd31;
	ld.const.u32 	%r74, [%rd32];
	mul.wide.u32 	%rd33, %r83, 16;
	add.s64 	%rd34, %rd9, %rd33;
	ld.const.u32 	%r75, [%rd34];
	mad.lo.s32 	%r87, %r75, %r74, %r87;
$L__BB0_12:
	st.global.u32 	[%rd1], %r87;
$L__BB0_13:
	bar.sync 	0;
	ret;

}


// ===== COMPILED SASS (sm_100) =====

	.target	sm_100

	.elftype	@"ET_EXEC"


//--------------------- .note.nv.tkinfo           --------------------------
	.section	.note.nv.tkinfo,"",@"SHT_NOTE"
	.sectionflags	@"SHF_NOTE_NV_TKINFO"
	.tkinfo
        /*0018*/ 	.word	0x00000002
        /*0030*/ 	.string	""
        /*0030*/ 	.string	"ptxas"
        /*0030*/ 	.string	"Cuda compilation tools, release 13.0, V13.0.88"
        /*0030*/ 	.string	"Build cuda_13.0.r13.0/compiler.36424714_0"
        /*0030*/ 	.string	"-arch sm_100 -m 64 "



//--------------------- .note.nv.cuinfo           --------------------------
	.section	.note.nv.cuinfo,"",@"SHT_NOTE"
	.sectionflags	@"SHF_NOTE_NV_CUINFO"
        /*0018*/ 	.short	0x0002
        /*001a*/ 	.short	0x0064
        /*001c*/ 	.short	0x0082
	.zero		2


//--------------------- .nv.info                  --------------------------
	.section	.nv.info,"",@"SHT_CUDA_INFO"
	.align	4


	//----- nvinfo : EIATTR_REGCOUNT
	.align		4
        /*0000*/ 	.byte	0x04, 0x2f
        /*0002*/ 	.short	(.L_3 - .L_2)
	.align		4
.L_2:
        /*0004*/ 	.word	index@(_Z18multiplicar_matrizPii)
        /*0008*/ 	.word	0x0000001d


	//----- nvinfo : EIATTR_FRAME_SIZE
	.align		4
.L_3:
        /*000c*/ 	.byte	0x04, 0x11
        /*000e*/ 	.short	(.L_5 - .L_4)
	.align		4
.L_4:
        /*0010*/ 	.word	index@(_Z18multiplicar_matrizPii)
        /*0014*/ 	.word	0x00000000


	//----- nvinfo : EIATTR_MIN_STACK_SIZE
	.align		4
.L_5:
        /*0018*/ 	.byte	0x04, 0x12
        /*001a*/ 	.short	(.L_7 - .L_6)
	.align		4
.L_6:
        /*001c*/ 	.word	index@(_Z18multiplicar_matrizPii)
        /*0020*/ 	.word	0x00000000
.L_7:


//--------------------- .nv.compat                --------------------------
	.section	.nv.compat,"",@"SHT_CUDA_COMPAT_INFO"
	.align	4
        /*0000*/ 	.byte	0x02, 0x09, 0x00, 0x00, 0x02, 0x02, 0x01, 0x00, 0x02, 0x05, 0x05, 0x00, 0x03, 0x07, 0x01, 0x01
        /*0010*/ 	.byte	0x02, 0x03, 0x00, 0x00, 0x02, 0x06, 0x01, 0x00, 0x04, 0x0b, 0x08, 0x00, 0x09, 0x00, 0x00, 0x00
        /*0020*/ 	.byte	0x00, 0x00, 0x00, 0x00


//--------------------- .nv.info._Z18multiplicar_matrizPii --------------------------
	.section	.nv.info._Z18multiplicar_matrizPii,"",@"SHT_CUDA_INFO"
	.sectionflags	@""
	.align	4


	//----- nvinfo : EIATTR_CUDA_API_VERSION
	.align		4
        /*0000*/ 	.byte	0x04, 0x37
        /*0002*/ 	.short	(.L_9 - .L_8)
.L_8:
        /*0004*/ 	.word	0x00000082


	//----- nvinfo : EIATTR_KPARAM_INFO
	.align		4
.L_9:
        /*0008*/ 	.byte	0x04, 0x17
        /*000a*/ 	.short	(.L_11 - .L_10)
.L_10:
        /*000c*/ 	.word	0x00000000
        /*0010*/ 	.short	0x0001
        /*0012*/ 	.short	0x0008
        /*0014*/ 	.byte	0x00, 0xf0, 0x11, 0x00


	//----- nvinfo : EIATTR_KPARAM_INFO
	.align		4
.L_11:
        /*0018*/ 	.byte	0x04, 0x17
        /*001a*/ 	.short	(.L_13 - .L_12)
.L_12:
        /*001c*/ 	.word	0x00000000
        /*0020*/ 	.short	0x0000
        /*0022*/ 	.short	0x0000
        /*0024*/ 	.byte	0x00, 0xf5, 0x21, 0x00


	//----- nvinfo : EIATTR_SPARSE_MMA_MASK
	.align		4
.L_13:
        /*0028*/ 	.byte	0x03, 0x50
        /*002a*/ 	.short	0x0000


	//----- nvinfo : EIATTR_MAXREG_COUNT
	.align		4
        /*002c*/ 	.byte	0x03, 0x1b
        /*002e*/ 	.short	0x00ff


	//----- nvinfo : EIATTR_NUM_BARRIERS
	.align		4
        /*0030*/ 	.byte	0x02, 0x4c
        /*0032*/ 	.byte	0x01
	.zero		1


	//----- nvinfo : EIATTR_MERCURY_ISA_VERSION
	.align		4
        /*0034*/ 	.byte	0x03, 0x5f
        /*0036*/ 	.short	0x0101


	//----- nvinfo : EIATTR_VRC_CTA_INIT_COUNT
	.align		4
        /*0038*/ 	.byte	0x02, 0x4a
	.zero		1
	.zero		1


	//----- nvinfo : EIATTR_EXIT_INSTR_OFFSETS
	.align		4
        /*003c*/ 	.byte	0x04, 0x1c
        /*003e*/ 	.short	(.L_15 - .L_14)


	//   ....[0]....
.L_14:
        /*0040*/ 	.word	0x00000590


	//----- nvinfo : EIATTR_CBANK_PARAM_SIZE
	.align		4
.L_15:
        /*0044*/ 	.byte	0x03, 0x19
        /*0046*/ 	.short	0x000c


	//----- nvinfo : EIATTR_PARAM_CBANK
	.align		4
        /*0048*/ 	.byte	0x04, 0x0a
        /*004a*/ 	.short	(.L_17 - .L_16)
	.align		4
.L_16:
        /*004c*/ 	.word	index@(.nv.constant0._Z18multiplicar_matrizPii)
        /*0050*/ 	.short	0x0380
        /*0052*/ 	.short	0x000c


	//----- nvinfo : EIATTR_SW_WAR
	.align		4
.L_17:
        /*0054*/ 	.byte	0x04, 0x36
        /*0056*/ 	.short	(.L_19 - .L_18)
.L_18:
        /*0058*/ 	.word	0x00000008
.L_19:


//--------------------- .nv.callgraph             --------------------------
	.section	.nv.callgraph,"",@"SHT_CUDA_CALLGRAPH"
	.align	4
	.sectionentsize	8
	.align		4
        /*0000*/ 	.word	0x00000000
	.align		4
        /*0004*/ 	.word	0xffffffff
	.align		4
        /*0008*/ 	.word	0x00000000
	.align		4
        /*000c*/ 	.word	0xfffffffe
	.align		4
        /*0010*/ 	.word	0x00000000
	.align		4
        /*0014*/ 	.word	0xfffffffd
	.align		4
        /*0018*/ 	.word	0x00000000
	.align		4
        /*001c*/ 	.word	0xfffffffc


//--------------------- .nv.constant3             --------------------------
	.section	.nv.constant3,"a",@progbits
	.align	4
.nv.constant3:
	.type		dev_cte_a,@object
	.size		dev_cte_a,(dev_cte_b - dev_cte_a)
dev_cte_a:
	.zero		64
	.type		dev_cte_b,@object
	.size		dev_cte_b,(.L_1 - dev_cte_b)
dev_cte_b:
	.zero		64
.L_1:


//--------------------- .text._Z18multiplicar_matrizPii --------------------------
	.section	.text._Z18multiplicar_matrizPii,"ax",@progbits
	.align	128
        .global         _Z18multiplicar_matrizPii
        .type           _Z18multiplicar_matrizPii,@function
        .size           _Z18multiplicar_matrizPii,(.L_x_7 - _Z18multiplicar_matrizPii)
        .other          _Z18multiplicar_matrizPii,@"STO_CUDA_ENTRY STV_DEFAULT"
_Z18multiplicar_matrizPii:
.text._Z18multiplicar_matrizPii:
[----:B------:R-:W-:Y:S08]  /*0000*/  LDC R1, c[0x0][0x37c] ;  /* 0x0000df00ff017b82 */ /* 0x000ff00000000800 */
[----:B------:R-:W0:Y:S02]  /*0010*/  LDC R0, c[0x0][0x388] ;  /* 0x0000e200ff007b82 */ /* 0x000e240000000800 */
[----:B0-----:R-:W-:-:S13]  /*0020*/  ISETP.GE.AND P0, PT, R0, 0x1, PT ;  /* 0x000000010000780c */ /* 0x001fda0003f06270 */
[----:B------:R-:W-:Y:S05]  /*0030*/  @!P0 BRA `(.L_x_0) ;  /* 0x0000000400508947 */ /* 0x000fea0003800000 */
[----:B------:R-:W0:Y:S01]  /*0040*/  S2R R14, SR_TID.Y ;  /* 0x00000000000e7919 */ /* 0x000e220000002200 */
[----:B------:R-:W1:Y:S01]  /*0050*/  LDC.64 R2, c[0x0][0x380] ;  /* 0x0000e000ff027b82 */ /* 0x000e620000000a00 */
[----:B------:R-:W2:Y:S01]  /*0060*/  LDCU.64 UR4, c[0x0][0x358] ;  /* 0x00006b00ff0477ac */ /* 0x000ea20008000a00 */
[----:B------:R-:W0:Y:S01]  /*0070*/  S2R R13, SR_TID.X ;  /* 0x00000000000d7919 */ /* 0x000e220000002100 */
[C---:B------:R-:W-:Y:S02]  /*0080*/  ISETP.GE.U32.AND P1, PT, R0.reuse, 0x8, PT ;  /* 0x000000080000780c */ /* 0x040fe40003f26070 */
[----:B------:R-:W-:Y:S01]  /*0090*/  LOP3.LUT R16, R0, 0x7, RZ, 0xc0, !PT ;  /* 0x0000000700107812 */ /* 0x000fe200078ec0ff */
[----:B------:R-:W-:-:S03]  /*00a0*/  HFMA2 R12, -RZ, RZ, 0, 0 ;  /* 0x00000000ff0c7431 */ /* 0x000fc600000001ff */
[----:B------:R-:W-:Y:S02]  /*00b0*/  ISETP.NE.AND P0, PT, R16, RZ, PT ;  /* 0x000000ff1000720c */ /* 0x000fe40003f05270 */
[----:B0-----:R-:W-:-:S05]  /*00c0*/  LEA R5, R14, R13, 0x2 ;  /* 0x0000000d0e057211 */ /* 0x001fca00078e10ff */
[----:B-1----:R-:W-:-:S05]  /*00d0*/  IMAD.WIDE.U32 R2, R5, 0x4, R2 ;  /* 0x0000000405027825 */ /* 0x002fca00078e0002 */
[----:B--2---:R0:W5:Y:S01]  /*00e0*/  LDG.E R15, desc[UR4][R2.64] ;  /* 0x00000004020f7981 */ /* 0x004162000c1e1900 */
[----:B------:R-:W-:Y:S05]  /*00f0*/  @!P1 BRA `(.L_x_1) ;  /* 0x0000000000809947 */ /* 0x000fea0003800000 */
[----:B------:R-:W-:Y:S01]  /*0100*/  IMAD.MOV.U32 R19, RZ, RZ, 0x40 ;  /* 0x00000040ff137424 */ /* 0x000fe200078e00ff */
[----:B------:R-:W-:Y:S02]  /*0110*/  MOV R4, 0x10 ;  /* 0x0000001000047802 */ /* 0x000fe40000000f00 */
[----:B------:R-:W-:Y:S01]  /*0120*/  LOP3.LUT R12, R0, 0x7ffffff8, RZ, 0xc0, !PT ;  /* 0x7ffffff8000c7812 */ /* 0x000fe200078ec0ff */
[----:B------:R-:W-:Y:S02]  /*0130*/  IMAD R19, R14, 0x4, R19 ;  /* 0x000000040e137824 */ /* 0x000fe400078e0213 */
[----:B------:R-:W-:Y:S02]  /*0140*/  IMAD R17, R13, 0x10, R4 ;  /* 0x000000100d117824 */ /* 0x000fe400078e0204 */
[----:B------:R-:W-:Y:S01]  /*0150*/  IMAD.MOV R18, RZ, RZ, -R12 ;  /* 0x000000ffff127224 */ /* 0x000fe200078e0a0c */
[----:B------:R-:W-:-:S07]  /*0160*/  IADD3 R19, PT, PT, R19, 0x40, RZ ;  /* 0x0000004013137810 */ /* 0x000fce0007ffe0ff */
.L_x_2:
[----:B------:R-:W1:Y:S01]  /*0170*/  LDC R24, c[0x3][R19+-0x40] ;  /* 0x00fff00013187b82 */ /* 0x000e620000000800 */
[----:B------:R-:W-:-:S04]  /*0180*/  IADD3 R18, PT, PT, R18, 0x8, RZ ;  /* 0x0000000812127810 */ /* 0x000fc80007ffe0ff */
[----:B------:R-:W-:-:S03]  /*0190*/  ISETP.NE.AND P1, PT, R18, RZ, PT ;  /* 0x000000ff1200720c */ /* 0x000fc60003f25270 */
[----:B------:R-:W1:Y:S08]  /*01a0*/  LDC.64 R8, c[0x3][R17+-0x10] ;  /* 0x00fffc0011087b82 */ /* 0x000e700000000a00 */
[----:B------:R-:W2:Y:S08]  /*01b0*/  LDC R25, c[0x3][R19+-0x30] ;  /* 0x00fff40013197b82 */ /* 0x000eb00000000800 */
[----:B------:R-:W3:Y:S08]  /*01c0*/  LDC R26, c[0x3][R19+-0x20] ;  /* 0x00fff800131a7b82 */ /* 0x000ef00000000800 */
[----:B------:R-:W3:Y:S08]  /*01d0*/  LDC.64 R6, c[0x3][R17+-0x8] ;  /* 0x00fffe0011067b82 */ /* 0x000ef00000000a00 */
[----:B------:R-:W4:Y:S08]  /*01e0*/  LDC R22, c[0x3][R19+-0x10] ;  /* 0x00fffc0013167b82 */ /* 0x000f300000000800 */
[----:B------:R0:W0:Y:S08]  /*01f0*/  LDC R23, c[0x3][R19] ;  /* 0x00c0000013177b82 */ /* 0x0000300000000800 */
[----:B------:R4:W0:Y:S01]  /*0200*/  LDC.64 R4, c[0x3][R17] ;  /* 0x00c0000011047b82 */ /* 0x0008220000000a00 */
[----:B-1---5:R-:W-:-:S07]  /*0210*/  IMAD R24, R8, R24, R15 ;  /* 0x0000001808187224 */ /* 0x022fce00078e020f */
[----:B------:R0:W1:Y:S01]  /*0220*/  LDC R20, c[0x3][R19+0x10] ;  /* 0x00c0040013147b82 */ /* 0x0000620000000800 */
[----:B--2---:R-:W-:-:S07]  /*0230*/  IMAD R9, R9, R25, R24 ;  /* 0x0000001909097224 */ /* 0x004fce00078e0218 */
[----:B------:R0:W2:Y:S08]  /*0240*/  LDC R21, c[0x3][R19+0x20] ;  /* 0x00c0080013157b82 */ /* 0x0000b00000000800 */
[----:B------:R4:W2:Y:S01]  /*0250*/  LDC.64 R10, c[0x3][R17+0x8] ;  /* 0x00c00200110a7b82 */ /* 0x0008a20000000a00 */
[----:B---3--:R-:W-:-:S07]  /*0260*/  IMAD R6, R6, R26, R9 ;  /* 0x0000001a06067224 */ /* 0x008fce00078e0209 */
[----:B------:R0:W3:Y:S01]  /*0270*/  LDC R8, c[0x3][R19+0x30] ;  /* 0x00c00c0013087b82 */ /* 0x0000e20000000800 */
[----:B----4-:R-:W-:Y:S02]  /*0280*/  IMAD R6, R7, R22, R6 ;  /* 0x0000001607067224 */ /* 0x010fe400078e0206 */
[----:B------:R-:W-:Y:S01]  /*0290*/  VIADD R17, R17, 0x20 ;  /* 0x0000002011117836 */ /* 0x000fe20000000000 */
[----:B0-----:R-:W-:Y:S01]  /*02a0*/  IADD3 R19, PT, PT, R19, 0x80, RZ ;  /* 0x0000008013137810 */ /* 0x001fe20007ffe0ff */
[----:B------:R-:W-:-:S04]  /*02b0*/  IMAD R4, R4, R23, R6 ;  /* 0x0000001704047224 */ /* 0x000fc800078e0206 */
[----:B-1----:R-:W-:-:S04]  /*02c0*/  IMAD R4, R5, R20, R4 ;  /* 0x0000001405047224 */ /* 0x002fc800078e0204 */
[----:B--2---:R-:W-:-:S04]  /*02d0*/  IMAD R4, R10, R21, R4 ;  /* 0x000000150a047224 */ /* 0x004fc800078e0204 */
[----:B---3--:R-:W-:Y:S01]  /*02e0*/  IMAD R15, R11, R8, R4 ;  /* 0x000000080b0f7224 */ /* 0x008fe200078e0204 */
[----:B------:R-:W-:Y:S06]  /*02f0*/  @P1 BRA `(.L_x_2) ;  /* 0xfffffffc009c1947 */ /* 0x000fec000383ffff */
.L_x_1:
[----:B------:R-:W-:Y:S05]  /*0300*/  @!P0 BRA `(.L_x_3) ;  /* 0x0000000000988947 */ /* 0x000fea0003800000 */
[----:B------:R-:W-:Y:S01]  /*0310*/  ISETP.GE.U32.AND P0, PT, R16, 0x4, PT ;  /* 0x000000041000780c */ /* 0x000fe20003f06070 */
[----:B------:R-:W-:Y:S01]  /*0320*/  HFMA2 R9, -RZ, RZ, 0, 3.814697265625e-06 ;  /* 0x00000040ff097431 */ /* 0x000fe200000001ff */
[----:B------:R-:W-:Y:S01]  /*0330*/  LOP3.LUT R18, R0, 0x3, RZ, 0xc0, !PT ;  /* 0x0000000300127812 */ /* 0x000fe200078ec0ff */
[----:B------:R-:W-:-:S03]  /*0340*/  IMAD.SHL.U32 R13, R13, 0x10, RZ ;  /* 0x000000100d0d7824 */ /* 0x000fc600078e00ff */
[----:B------:R-:W-:Y:S01]  /*0350*/  ISETP.NE.AND P1, PT, R18, RZ, PT ;  /* 0x000000ff1200720c */ /* 0x000fe20003f25270 */
[----:B------:R-:W-:-:S06]  /*0360*/  IMAD R9, R14, 0x4, R9 ;  /* 0x000000040e097824 */ /* 0x000fcc00078e0209 */
[----:B------:R-:W-:Y:S06]  /*0370*/  @!P0 BRA `(.L_x_4) ;  /* 0x0000000000348947 */ /* 0x000fec0003800000 */
[C---:B------:R-:W-:Y:S02]  /*0380*/  LEA R10, R12.reuse, R9, 0x4 ;  /* 0x000000090c0a7211 */ /* 0x040fe400078e20ff */
[C---:B------:R-:W-:Y:S01]  /*0390*/  LEA R8, R12.reuse, R13, 0x2 ;  /* 0x0000000d0c087211 */ /* 0x040fe200078e10ff */
[----:B------:R-:W-:Y:S01]  /*03a0*/  VIADD R12, R12, 0x4 ;  /* 0x000000040c0c7836 */ /* 0x000fe20000000000 */
[----:B------:R-:W1:Y:S08]  /*03b0*/  LDC R11, c[0x3][R10] ;  /* 0x00c000000a0b7b82 */ /* 0x000e700000000800 */
[----:B------:R-:W1:Y:S08]  /*03c0*/  LDC.64 R6, c[0x3][R8] ;  /* 0x00c0000008067b82 */ /* 0x000e700000000a00 */
[----:B------:R-:W2:Y:S08]  /*03d0*/  LDC R14, c[0x3][R10+0x10] ;  /* 0x00c004000a0e7b82 */ /* 0x000eb00000000800 */
[----:B------:R-:W3:Y:S08]  /*03e0*/  LDC R16, c[0x3][R10+0x20] ;  /* 0x00c008000a107b82 */ /* 0x000ef00000000800 */
[----:B------:R-:W3:Y:S08]  /*03f0*/  LDC.64 R4, c[0x3][R8+0x8] ;  /* 0x00c0020008047b82 */ /* 0x000ef00000000a00 */
[----:B------:R-:W4:Y:S01]  /*0400*/  LDC R17, c[0x3][R10+0x30] ;  /* 0x00c00c000a117b82 */ /* 0x000f220000000800 */
[----:B-1---5:R-:W-:-:S04]  /*0410*/  IMAD R6, R6, R11, R15 ;  /* 0x0000000b06067224 */ /* 0x022fc800078e020f */
[----:B--2---:R-:W-:-:S04]  /*0420*/  IMAD R7, R7, R14, R6 ;  /* 0x0000000e07077224 */ /* 0x004fc800078e0206 */
[----:B---3--:R-:W-:-:S04]  /*0430*/  IMAD R4, R4, R16, R7 ;  /* 0x0000001004047224 */ /* 0x008fc800078e0207 */
[----:B----4-:R-:W-:-:S07]  /*0440*/  IMAD R15, R5, R17, R4 ;  /* 0x00000011050f7224 */ /* 0x010fce00078e0204 */
.L_x_4:
[----:B------:R-:W-:Y:S05]  /*0450*/  @!P1 BRA `(.L_x_3) ;  /* 0x0000000000449947 */ /* 0x000fea0003800000 */
[----:B------:R-:W-:Y:S02]  /*0460*/  ISETP.NE.AND P0, PT, R18, 0x1, PT ;  /* 0x000000011200780c */ /* 0x000fe40003f05270 */
[----:B------:R-:W-:-:S04]  /*0470*/  LOP3.LUT R0, R0, 0x1, RZ, 0xc0, !PT ;  /* 0x0000000100007812 */ /* 0x000fc800078ec0ff */
[----:B------:R-:W-:-:S07]  /*0480*/  ISETP.NE.U32.AND P1, PT, R0, 0x1, PT ;  /* 0x000000010000780c */ /* 0x000fce0003f25070 */
[----:B------:R-:W-:Y:S06]  /*0490*/  @!P0 BRA `(.L_x_5) ;  /* 0x0000000000208947 */ /* 0x000fec0003800000 */
[C---:B------:R-:W-:Y:S02]  /*04a0*/  LEA R6, R12.reuse, R9, 0x4 ;  /* 0x000000090c067211 */ /* 0x040fe400078e20ff */
[C---:B------:R-:W-:Y:S01]  /*04b0*/  LEA R0, R12.reuse, R13, 0x2 ;  /* 0x0000000d0c007211 */ /* 0x040fe200078e10ff */
[----:B------:R-:W-:Y:S01]  /*04c0*/  VIADD R12, R12, 0x2 ;  /* 0x000000020c0c7836 */ /* 0x000fe20000000000 */
[----:B------:R-:W1:Y:S08]  /*04d0*/  LDC R7, c[0x3][R6] ;  /* 0x00c0000006077b82 */ /* 0x000e700000000800 */
[----:B------:R-:W1:Y:S08]  /*04e0*/  LDC.64 R4, c[0x3][R0] ;  /* 0x00c0000000047b82 */ /* 0x000e700000000a00 */
[----:B------:R-:W2:Y:S01]  /*04f0*/  LDC R8, c[0x3][R6+0x10] ;  /* 0x00c0040006087b82 */ /* 0x000ea20000000800 */
[----:B-1---5:R-:W-:-:S04]  /*0500*/  IMAD R4, R4, R7, R15 ;  /* 0x0000000704047224 */ /* 0x022fc800078e020f */
[----:B--2---:R-:W-:-:S07]  /*0510*/  IMAD R15, R5, R8, R4 ;  /* 0x00000008050f7224 */ /* 0x004fce00078e0204 */
.L_x_5:
[C---:B------:R-:W-:Y:S02]  /*0520*/  @!P1 LEA R9, R12.reuse, R9, 0x4 ;  /* 0x000000090c099211 */ /* 0x040fe400078e20ff */
[----:B------:R-:W-:-:S04]  /*0530*/  @!P1 LEA R13, R12, R13, 0x2 ;  /* 0x0000000d0c0d9211 */ /* 0x000fc800078e10ff */
[----:B------:R-:W1:Y:S08]  /*0540*/  @!P1 LDC R0, c[0x3][R13] ;  /* 0x00c000000d009b82 */ /* 0x000e700000000800 */
[----:B------:R-:W1:Y:S02]  /*0550*/  @!P1 LDC R9, c[0x3][R9] ;  /* 0x00c0000009099b82 */ /* 0x000e640000000800 */
[----:B-1---5:R-:W-:-:S07]  /*0560*/  @!P1 IMAD R15, R0, R9, R15 ;  /* 0x00000009000f9224 */ /* 0x022fce00078e020f */
.L_x_3:
[----:B-----5:R1:W-:Y:S02]  /*0570*/  STG.E desc[UR4][R2.64], R15 ;  /* 0x0000000f02007986 */ /* 0x0203e4000c101904 */
.L_x_0:
[----:B------:R-:W-:Y:S06]  /*0580*/  BAR.SYNC.DEFER_BLOCKING 0x0 ;  /* 0x0000000000007b1d */ /* 0x000fec0000010000 */
[----:B------:R-:W-:Y:S05]  /*0590*/  EXIT ;  /* 0x000000000000794d */ /* 0x000fea0003800000 */
.L_x_6:
[----:B------:R-:W-:-:S00]  /*05a0*/  BRA `(.L_x_6) ;  /* 0xfffffffc00fc7947 */ /* 0x000fc0000383ffff */
[----:B------:R-:W-:-:S00]  /*05b0*/  NOP ;  /* 0x0000000000007918 */ /* 0x000fc00000000000 */
        /* <DEDUP_REMOVED lines=12> */
.L_x_7:


//--------------------- .nv.shared.reserved.0     --------------------------
	.section	.nv.shared.reserved.0,"aw",@nobits
	.weak		__nv_reservedSMEM_offset_0_alias
	.size		__nv_reservedSMEM_offset_0_alias, 0, 64
	.other		__nv_reservedSMEM_offset_0_alias,@"STO_CUDA_RESERVED_SHARED STV_DEFAULT"
__nv_reservedSMEM_offset_0_alias:
	.zero		0
	.zero		64


//--------------------- .nv.constant0._Z18multiplicar_matrizPii --------------------------
	.section	.nv.constant0._Z18multiplicar_matrizPii,"a",@progbits
	.sectionflags	@""
	.align	4
.nv.constant0._Z18multiplicar_matrizPii:
	.zero		908


//--------------------- SYMBOLS --------------------------

	.type		.nv.reservedSmem.offset0,@object
	.size		.nv.reservedSmem.offset0,0x4
